//
// Generated by NVIDIA NVVM Compiler
//
// Compiler Build ID: CL-36424714
// Cuda compilation tools, release 13.0, V13.0.88
// Based on NVVM 20.0.0
//

.version 9.0
.target sm_100
.address_size 64

	// .globl	_Z22thread_memory_analysisv
.extern .func  (.param .b32 func_retval0) vprintf
(
	.param .b64 vprintf_param_0,
	.param .b64 vprintf_param_1
)
;
// _ZZ22thread_memory_analysisvE10shared_var has been demoted
// _ZZ21block_memory_analysisvE10shared_var has been demoted
.global .align 1 .b8 $str[43] = {10, 97, 117, 116, 111, 95, 118, 97, 114, 58, 32, 37, 100, 32, 115, 104, 97, 114, 101, 100, 95, 118, 97, 114, 58, 32, 37, 100, 32, 116, 104, 114, 101, 97, 100, 73, 100, 120, 58, 32, 37, 100};
.global .align 1 .b8 $str$1[42] = {10, 97, 117, 116, 111, 95, 118, 97, 114, 58, 32, 37, 100, 32, 115, 104, 97, 114, 101, 100, 95, 118, 97, 114, 58, 32, 37, 100, 32, 98, 108, 111, 99, 107, 73, 100, 120, 58, 32, 37, 100};

.visible .entry _Z22thread_memory_analysisv()
{
	.local .align 8 .b8 	__local_depot0[16];
	.reg .b64 	%SP;
	.reg .b64 	%SPL;
	.reg .pred 	%p<2>;
	.reg .b32 	%r<12>;
	.reg .b64 	%rd<9>;
	// demoted variable
	.shared .align 4 .u32 _ZZ22thread_memory_analysisvE10shared_var;
	mov.u64 	%SPL, __local_depot0;
	cvta.local.u64 	%SP, %SPL;
	add.u64 	%rd2, %SP, 0;
	add.u64 	%rd1, %SPL, 0;
	mov.u32 	%r1, %tid.x;
	setp.ne.s32 	%p1, %r1, 0;
	@%p1 bra 	$L__BB0_2;
	mov.b32 	%r7, 5;
	st.shared.u32 	[_ZZ22thread_memory_analysisvE10shared_var], %r7;
	mov.b32 	%r8, 6;
	st.local.v2.u32 	[%rd1], {%r8, %r7};
	mov.b32 	%r9, 0;
	st.local.u32 	[%rd1+8], %r9;
	mov.u64 	%rd6, $str;
	cvta.global.u64 	%rd7, %rd6;
	{ // callseq 1, 0
	.param .b64 param0;
	st.param.b64 	[param0], %rd7;
	.param .b64 param1;
	st.param.b64 	[param1], %rd2;
	.param .b32 retval0;
	call.uni (retval0), 
	vprintf, 
	(
	param0, 
	param1
	);
	ld.param.b32 	%r10, [retval0];
	} // callseq 1
	bra.uni 	$L__BB0_3;
$L__BB0_2:
	ld.shared.u32 	%r2, [_ZZ22thread_memory_analysisvE10shared_var];
	add.s32 	%r3, %r2, %r1;
	st.shared.u32 	[_ZZ22thread_memory_analysisvE10shared_var], %r3;
	mov.b32 	%r4, 1;
	st.local.v2.u32 	[%rd1], {%r4, %r3};
	st.local.u32 	[%rd1+8], %r1;
	mov.u64 	%rd3, $str;
	cvta.global.u64 	%rd4, %rd3;
	{ // callseq 0, 0
	.param .b64 param0;
	st.param.b64 	[param0], %rd4;
	.param .b64 param1;
	st.param.b64 	[param1], %rd2;
	.param .b32 retval0;
	call.uni (retval0), 
	vprintf, 
	(
	param0, 
	param1
	);
	ld.param.b32 	%r5, [retval0];
	} // callseq 0
$L__BB0_3:
	ret;

}
	// .globl	_Z21block_memory_analysisv
.visible .entry _Z21block_memory_analysisv()
{
	.local .align 8 .b8 	__local_depot1[16];
	.reg .b64 	%SP;
	.reg .b64 	%SPL;
	.reg .pred 	%p<2>;
	.reg .b32 	%r<12>;
	.reg .b64 	%rd<9>;
	// demoted variable
	.shared .align 4 .u32 _ZZ21block_memory_analysisvE10shared_var;
	mov.u64 	%SPL, __local_depot1;
	cvta.local.u64 	%SP, %SPL;
	add.u64 	%rd2, %SP, 0;
	add.u64 	%rd1, %SPL, 0;
	mov.u32 	%r1, %ctaid.x;
	setp.ne.s32 	%p1, %r1, 0;
	@%p1 bra 	$L__BB1_2;
	ld.shared.u32 	%r7, [_ZZ21block_memory_analysisvE10shared_var];
	mov.b32 	%r8, 9;
	st.local.v2.u32 	[%rd1], {%r8, %r7};
	mov.b32 	%r9, 0;
	st.local.u32 	[%rd1+8], %r9;
	mov.u64 	%rd6, $str$1;
	cvta.global.u64 	%rd7, %rd6;
	{ // callseq 3, 0
	.param .b64 param0;
	st.param.b64 	[param0], %rd7;
	.param .b64 param1;
	st.param.b64 	[param1], %rd2;
	.param .b32 retval0;
	call.uni (retval0), 
	vprintf, 
	(
	param0, 
	param1
	);
	ld.param.b32 	%r10, [retval0];
	} // callseq 3
	bra.uni 	$L__BB1_3;
$L__BB1_2:
	ld.shared.u32 	%r2, [_ZZ21block_memory_analysisvE10shared_var];
	add.s32 	%r3, %r2, %r1;
	st.shared.u32 	[_ZZ21block_memory_analysisvE10shared_var], %r3;
	mov.b32 	%r4, 1;
	st.local.v2.u32 	[%rd1], {%r4, %r3};
	st.local.u32 	[%rd1+8], %r1;
	mov.u64 	%rd3, $str$1;
	cvta.global.u64 	%rd4, %rd3;
	{ // callseq 2, 0
	.param .b64 param0;
	st.param.b64 	[param0], %rd4;
	.param .b64 param1;
	st.param.b64 	[param1], %rd2;
	.param .b32 retval0;
	call.uni (retval0), 
	vprintf, 
	(
	param0, 
	param1
	);
	ld.param.b32 	%r5, [retval0];
	} // callseq 2
$L__BB1_3:
	ret;

}


// ===== COMPILED SASS (sm_100) =====

	.target	sm_100

	.elftype	@"ET_EXEC"


//--------------------- .note.nv.tkinfo           --------------------------
	.section	.note.nv.tkinfo,"",@"SHT_NOTE"
	.sectionflags	@"SHF_NOTE_NV_TKINFO"
	.tkinfo
        /*0018*/ 	.word	0x00000002
        /*0030*/ 	.string	""
        /*0030*/ 	.string	"ptxas"
        /*0030*/ 	.string	"Cuda compilation tools, release 13.0, V13.0.88"
        /*0030*/ 	.string	"Build cuda_13.0.r13.0/compiler.36424714_0"
        /*0030*/ 	.string	"-arch sm_100 -m 64 "



//--------------------- .note.nv.cuinfo           --------------------------
	.section	.note.nv.cuinfo,"",@"SHT_NOTE"
	.sectionflags	@"SHF_NOTE_NV_CUINFO"
        /*0018*/ 	.short	0x0002
        /*001a*/ 	.short	0x0064
        /*001c*/ 	.short	0x0082
	.zero		2


//--------------------- .nv.info                  --------------------------
	.section	.nv.info,"",@"SHT_CUDA_INFO"
	.align	4


	//----- nvinfo : EIATTR_REGCOUNT
	.align		4
        /*0000*/ 	.byte	0x04, 0x2f
        /*0002*/ 	.short	(.L_3 - .L_2)
	.align		4
.L_2:
        /*0004*/ 	.word	index@(_Z22thread_memory_analysisv)
        /*0008*/ 	.word	0x00000018


	//----- nvinfo : EIATTR_FRAME_SIZE
	.align		4
.L_3:
        /*000c*/ 	.byte	0x04, 0x11
        /*000e*/ 	.short	(.L_5 - .L_4)
	.align		4
.L_4:
        /*0010*/ 	.word	index@(_Z22thread_memory_analysisv)
        /*0014*/ 	.word	0x00000010


	//----- nvinfo : EIATTR_REGCOUNT
	.align		4
.L_5:
        /*0018*/ 	.byte	0x04, 0x2f
        /*001a*/ 	.short	(.L_7 - .L_6)
	.align		4
.L_6:
        /*001c*/ 	.word	index@(_Z21block_memory_analysisv)
        /*0020*/ 	.word	0x00000018


	//----- nvinfo : EIATTR_FRAME_SIZE
	.align		4
.L_7:
        /*0024*/ 	.byte	0x04, 0x11
        /*0026*/ 	.short	(.L_9 - .L_8)
	.align		4
.L_8:
        /*0028*/ 	.word	index@(_Z21block_memory_analysisv)
        /*002c*/ 	.word	0x00000010


	//----- nvinfo : EIATTR_MIN_STACK_SIZE
	.align		4
.L_9:
        /*0030*/ 	.byte	0x04, 0x12
        /*0032*/ 	.short	(.L_11 - .L_10)
	.align		4
.L_10:
        /*0034*/ 	.word	index@(_Z21block_memory_analysisv)
        /*0038*/ 	.word	0x00000010


	//----- nvinfo : EIATTR_MIN_STACK_SIZE
	.align		4
.L_11:
        /*003c*/ 	.byte	0x04, 0x12
        /*003e*/ 	.short	(.L_13 - .L_12)
	.align		4
.L_12:
        /*0040*/ 	.word	index@(_Z22thread_memory_analysisv)
        /*0044*/ 	.word	0x00000010
.L_13:


//--------------------- .nv.compat                --------------------------
	.section	.nv.compat,"",@"SHT_CUDA_COMPAT_INFO"
	.align	4
        /*0000*/ 	.byte	0x02, 0x09, 0x00, 0x00, 0x02, 0x02, 0x01, 0x00, 0x02, 0x05, 0x05, 0x00, 0x03, 0x07, 0x01, 0x01
        /*0010*/ 	.byte	0x02, 0x03, 0x00, 0x00, 0x02, 0x06, 0x01, 0x00, 0x04, 0x0b, 0x08, 0x00, 0x09, 0x00, 0x00, 0x00
        /*0020*/ 	.byte	0x00, 0x00, 0x00, 0x00


//--------------------- .nv.info._Z21block_memory_analysisv --------------------------
	.section	.nv.info._Z21block_memory_analysisv,"",@"SHT_CUDA_INFO"
	.sectionflags	@""
	.align	4


	//----- nvinfo : EIATTR_CUDA_API_VERSION
	.align		4
        /*0000*/ 	.byte	0x04, 0x37
        /*0002*/ 	.short	(.L_15 - .L_14)
.L_14:
        /*0004*/ 	.word	0x00000082


	//----- nvinfo : EIATTR_SPARSE_MMA_MASK
	.align		4
.L_15:
        /*0008*/ 	.byte	0x03, 0x50
        /*000a*/ 	.short	0x0000


	//----- nvinfo : EIATTR_MAXREG_COUNT
	.align		4
        /*000c*/ 	.byte	0x03, 0x1b
        /*000e*/ 	.short	0x00ff


	//----- nvinfo : EIATTR_EXTERNS
	.align		4
        /*0010*/ 	.byte	0x04, 0x0f
        /*0012*/ 	.short	(.L_17 - .L_16)


	//   ....[0]....
	.align		4
.L_16:
        /*0014*/ 	.word	index@(vprintf)


	//----- nvinfo : EIATTR_MERCURY_ISA_VERSION
	.align		4
.L_17:
        /*0018*/ 	.byte	0x03, 0x5f
        /*001a*/ 	.short	0x0101


	//----- nvinfo : EIATTR_VRC_CTA_INIT_COUNT
	.align		4
        /*001c*/ 	.byte	0x02, 0x4a
	.zero		1
	.zero		1


	//----- nvinfo : EIATTR_SYSCALL_OFFSETS
	.align		4
        /*0020*/ 	.byte	0x04, 0x46
        /*0022*/ 	.short	(.L_19 - .L_18)


	//   ....[0]....
.L_18:
        /*0024*/ 	.word	0x00000160


	//   ....[1]....
        /*0028*/ 	.word	0x00000270


	//----- nvinfo : EIATTR_EXIT_INSTR_OFFSETS
	.align		4
.L_19:
        /*002c*/ 	.byte	0x04, 0x1c
        /*002e*/ 	.short	(.L_21 - .L_20)


	//   ....[0]....
.L_20:
        /*0030*/ 	.word	0x00000170


	//   ....[1]....
        /*0034*/ 	.word	0x00000280


	//----- nvinfo : EIATTR_SW_WAR
	.align		4
.L_21:
        /*0038*/ 	.byte	0x04, 0x36
        /*003a*/ 	.short	(.L_23 - .L_22)
.L_22:
        /*003c*/ 	.word	0x00000008
.L_23:


//--------------------- .nv.info._Z22thread_memory_analysisv --------------------------
	.section	.nv.info._Z22thread_memory_analysisv,"",@"SHT_CUDA_INFO"
	.sectionflags	@""
	.align	4


	//----- nvinfo : EIATTR_CUDA_API_VERSION
	.align		4
        /*0000*/ 	.byte	0x04, 0x37
        /*0002*/ 	.short	(.L_25 - .L_24)
.L_24:
        /*0004*/ 	.word	0x00000082


	//----- nvinfo : EIATTR_SPARSE_MMA_MASK
	.align		4
.L_25:
        /*0008*/ 	.byte	0x03, 0x50
        /*000a*/ 	.short	0x0000


	//----- nvinfo : EIATTR_MAXREG_COUNT
	.align		4
        /*000c*/ 	.byte	0x03, 0x1b
        /*000e*/ 	.short	0x00ff


	//----- nvinfo : EIATTR_EXTERNS
	.align		4
        /*0010*/ 	.byte	0x04, 0x0f
        /*0012*/ 	.short	(.L_27 - .L_26)


	//   ....[0]....
	.align		4
.L_26:
        /*0014*/ 	.word	index@(vprintf)


	//----- nvinfo : EIATTR_MERCURY_ISA_VERSION
	.align		4
.L_27:
        /*0018*/ 	.byte	0x03, 0x5f
        /*001a*/ 	.short	0x0101


	//----- nvinfo : EIATTR_VRC_CTA_INIT_COUNT
	.align		4
        /*001c*/ 	.byte	0x02, 0x4a
	.zero		1
	.zero		1


	//----- nvinfo : EIATTR_SYSCALL_OFFSETS
	.align		4
        /*0020*/ 	.byte	0x04, 0x46
        /*0022*/ 	.short	(.L_29 - .L_28)


	//   ....[0]....
.L_28:
        /*0024*/ 	.word	0x00000180


	//   ....[1]....
        /*0028*/ 	.word	0x00000290


	//----- nvinfo : EIATTR_EXIT_INSTR_OFFSETS
	.align		4
.L_29:
        /*002c*/ 	.byte	0x04, 0x1c
        /*002e*/ 	.short	(.L_31 - .L_30)


	//   ....[0]....
.L_30:
        /*0030*/ 	.word	0x00000190


	//   ....[1]....
        /*0034*/ 	.word	0x000002a0


	//----- nvinfo : EIATTR_CRS_STACK_SIZE
	.align		4
.L_31:
        /*0038*/ 	.byte	0x04, 0x1e
        /*003a*/ 	.short	(.L_33 - .L_32)
.L_32:
        /*003c*/ 	.word	0x00000000


	//----- nvinfo : EIATTR_SW_WAR
	.align		4
.L_33:
        /*0040*/ 	.byte	0x04, 0x36
        /*0042*/ 	.short	(.L_35 - .L_34)
.L_34:
        /*0044*/ 	.word	0x00000008
.L_35:


//--------------------- .nv.callgraph             --------------------------
	.section	.nv.callgraph,"",@"SHT_CUDA_CALLGRAPH"
	.align	4
	.sectionentsize	8
	.align		4
        /*0000*/ 	.word	0x00000000
	.align		4
        /*0004*/ 	.word	0xffffffff
	.align		4
        /*0008*/ 	.word	index@(_Z21block_memory_analysisv)
	.align		4
        /*000c*/ 	.word	index@(vprintf)
	.align		4
        /*0010*/ 	.word	index@(_Z22thread_memory_analysisv)
	.align		4
        /*0014*/ 	.word	index@(vprintf)
	.align		4
        /*0018*/ 	.word	0x00000000
	.align		4
        /*001c*/ 	.word	0xfffffffe
	.align		4
        /*0020*/ 	.word	0x00000000
	.align		4
        /*0024*/ 	.word	0xfffffffd
	.align		4
        /*0028*/ 	.word	0x00000000
	.align		4
        /*002c*/ 	.word	0xfffffffc


//--------------------- .nv.constant4             --------------------------
	.section	.nv.constant4,"a",@progbits
	.align	8
	.align		8
.nv.constant4:
        /*0000*/ 	.dword	vprintf
	.align		8
        /*0008*/ 	.dword	$str
	.align		8
        /*0010*/ 	.dword	$str$1


//--------------------- .text._Z21block_memory_analysisv --------------------------
	.section	.text._Z21block_memory_analysisv,"ax",@progbits
	.align	128
        .global         _Z21block_memory_analysisv
        .type           _Z21block_memory_analysisv,@function
        .size           _Z21block_memory_analysisv,(.L_x_8 - _Z21block_memory_analysisv)
        .other          _Z21block_memory_analysisv,@"STO_CUDA_ENTRY STV_DEFAULT"
_Z21block_memory_analysisv:
.text._Z21block_memory_analysisv:
[----:B------:R-:W0:Y:S01]  /*0000*/  LDC R1, c[0x0][0x37c] ;  /* 0x0000df00ff017b82 */ /* 0x000e220000000800 */
[----:B------:R-:W1:Y:S01]  /*0010*/  S2R R0, SR_CTAID.X ;  /* 0x0000000000007919 */ /* 0x000e620000002500 */
[----:B------:R-:W2:Y:S01]  /*0020*/  LDCU UR4, c[0x0][0x2f8] ;  /* 0x00005f00ff0477ac */ /* 0x000ea20008000800 */
[----:B0-----:R-:W-:Y:S01]  /*0030*/  VIADD R1, R1, 0xfffffff0 ;  /* 0xfffffff001017836 */ /* 0x001fe20000000000 */
[----:B------:R-:W0:Y:S04]  /*0040*/  LDCU UR5, c[0x0][0x2fc] ;  /* 0x00005f80ff0577ac */ /* 0x000e280008000800 */
[----:B--2---:R-:W-:-:S05]  /*0050*/  IADD3 R6, P1, PT, R1, UR4, RZ ;  /* 0x0000000401067c10 */ /* 0x004fca000ff3e0ff */
[----:B0-----:R-:W-:Y:S01]  /*0060*/  IMAD.X R7, RZ, RZ, UR5, P1 ;  /* 0x00000005ff077e24 */ /* 0x001fe200088e06ff */
[----:B-1----:R-:W-:-:S13]  /*0070*/  ISETP.NE.AND P0, PT, R0, RZ, PT ;  /* 0x000000ff0000720c */ /* 0x002fda0003f05270 */
[----:B------:R-:W-:Y:S05]  /*0080*/  @P0 BRA `(.L_x_0) ;  /* 0x00000000003c0947 */ /* 0x000fea0003800000 */
[----:B------:R-:W0:Y:S01]  /*0090*/  S2UR UR5, SR_CgaCtaId ;  /* 0x00000000000579c3 */ /* 0x000e220000008800 */
[----:B------:R-:W-:Y:S01]  /*00a0*/  UMOV UR4, 0x400 ;  /* 0x0000040000047882 */ /* 0x000fe20000000000 */
[----:B------:R-:W-:Y:S01]  /*00b0*/  IMAD.MOV.U32 R8, RZ, RZ, 0x9 ;  /* 0x00000009ff087424 */ /* 0x000fe200078e00ff */
[----:B------:R-:W-:Y:S01]  /*00c0*/  MOV R0, 0x0 ;  /* 0x0000000000007802 */ /* 0x000fe20000000f00 */
[----:B------:R-:W-:Y:S04]  /*00d0*/  STL [R1+0x8], RZ ;  /* 0x000008ff01007387 */ /* 0x000fe80000100800 */
[----:B------:R1:W2:Y:S01]  /*00e0*/  LDC.64 R2, c[0x4][R0] ;  /* 0x0100000000027b82 */ /* 0x0002a20000000a00 */
[----:B0-----:R-:W-:-:S09]  /*00f0*/  ULEA UR4, UR5, UR4, 0x18 ;  /* 0x0000000405047291 */ /* 0x001fd2000f8ec0ff */
[----:B------:R-:W0:Y:S02]  /*0100*/  LDS R9, [UR4] ;  /* 0x00000004ff097984 */ /* 0x000e240008000800 */
[----:B------:R-:W3:Y:S02]  /*0110*/  LDCU.64 UR4, c[0x4][0x10] ;  /* 0x01000200ff0477ac */ /* 0x000ee40008000a00 */
[----:B---3--:R-:W-:Y:S01]  /*0120*/  MOV R4, UR4 ;  /* 0x0000000400047c02 */ /* 0x008fe20008000f00 */
[----:B------:R-:W-:Y:S01]  /*0130*/  IMAD.U32 R5, RZ, RZ, UR5 ;  /* 0x00000005ff057e24 */ /* 0x000fe2000f8e00ff */
[----:B0-2---:R1:W-:Y:S06]  /*0140*/  STL.64 [R1], R8 ;  /* 0x0000000801007387 */ /* 0x0053ec0000100a00 */
[----:B------:R-:W-:-:S07]  /*0150*/  LEPC R20, `(.L_x_1) ;  /* 0x000000001014794e */ /* 0x000fce0000000000 */
[----:B-1----:R-:W-:Y:S05]  /*0160*/  CALL.ABS.NOINC R2 ;  /* 0x0000000002007343 */ /* 0x002fea0003c00000 */
.L_x_1:
[----:B------:R-:W-:Y:S05]  /*0170*/  EXIT ;  /* 0x000000000000794d */ /* 0x000fea0003800000 */
.L_x_0:
[----:B------:R-:W0:Y:S01]  /*0180*/  S2UR UR5, SR_CgaCtaId ;  /* 0x00000000000579c3 */ /* 0x000e220000008800 */
[----:B------:R-:W-:Y:S01]  /*0190*/  UMOV UR4, 0x400 ;  /* 0x0000040000047882 */ /* 0x000fe20000000000 */
[----:B------:R-:W-:Y:S01]  /*01a0*/  MOV R8, 0x0 ;  /* 0x0000000000087802 */ /* 0x000fe20000000f00 */
[----:B------:R-:W-:Y:S01]  /*01b0*/  IMAD.MOV.U32 R2, RZ, RZ, 0x1 ;  /* 0x00000001ff027424 */ /* 0x000fe200078e00ff */
[----:B------:R-:W-:Y:S01]  /*01c0*/  STL [R1+0x8], R0 ;  /* 0x0000080001007387 */ /* 0x000fe20000100800 */
[----:B------:R-:W1:Y:S03]  /*01d0*/  LDCU.64 UR6, c[0x4][0x10] ;  /* 0x01000200ff0677ac */ /* 0x000e660008000a00 */
[----:B------:R-:W2:Y:S01]  /*01e0*/  LDC.64 R8, c[0x4][R8] ;  /* 0x0100000008087b82 */ /* 0x000ea20000000a00 */
[----:B-1----:R-:W-:Y:S01]  /*01f0*/  IMAD.U32 R4, RZ, RZ, UR6 ;  /* 0x00000006ff047e24 */ /* 0x002fe2000f8e00ff */
[----:B0-----:R-:W-:Y:S01]  /*0200*/  ULEA UR4, UR5, UR4, 0x18 ;  /* 0x0000000405047291 */ /* 0x001fe2000f8ec0ff */
[----:B------:R-:W-:-:S08]  /*0210*/  MOV R5, UR7 ;  /* 0x0000000700057c02 */ /* 0x000fd00008000f00 */
[----:B------:R-:W0:Y:S02]  /*0220*/  LDS R3, [UR4] ;  /* 0x00000004ff037984 */ /* 0x000e240008000800 */
[----:B0-----:R-:W-:-:S05]  /*0230*/  IADD3 R3, PT, PT, R3, R0, RZ ;  /* 0x0000000003037210 */ /* 0x001fca0007ffe0ff */
[----:B------:R0:W-:Y:S04]  /*0240*/  STL.64 [R1], R2 ;  /* 0x0000000201007387 */ /* 0x0001e80000100a00 */
[----:B--2---:R0:W-:Y:S02]  /*0250*/  STS [UR4], R3 ;  /* 0x00000003ff007988 */ /* 0x0041e40008000804 */
[----:B------:R-:W-:-:S07]  /*0260*/  LEPC R20, `(.L_x_2) ;  /* 0x000000001014794e */ /* 0x000fce0000000000 */
[----:B0-----:R-:W-:Y:S05]  /*0270*/  CALL.ABS.NOINC R8 ;  /* 0x0000000008007343 */ /* 0x001fea0003c00000 */
.L_x_2:
[----:B------:R-:W-:Y:S05]  /*0280*/  EXIT ;  /* 0x000000000000794d */ /* 0x000fea0003800000 */
.L_x_3:
[----:B------:R-:W-:-:S00]  /*0290*/  BRA `(.L_x_3) ;  /* 0xfffffffc00fc7947 */ /* 0x000fc0000383ffff */
[----:B------:R-:W-:-:S00]  /*02a0*/  NOP ;  /* 0x0000000000007918 */ /* 0x000fc00000000000 */
        /* <DEDUP_REMOVED lines=13> */
.L_x_8:


//--------------------- .text._Z22thread_memory_analysisv --------------------------
	.section	.text._Z22thread_memory_analysisv,"ax",@progbits
	.align	128
        .global         _Z22thread_memory_analysisv
        .type           _Z22thread_memory_analysisv,@function
        .size           _Z22thread_memory_analysisv,(.L_x_9 - _Z22thread_memory_analysisv)
        .other          _Z22thread_memory_analysisv,@"STO_CUDA_ENTRY STV_DEFAULT"
_Z22thread_memory_analysisv:
.text._Z22thread_memory_analysisv:
[----:B------:R-:W0:Y:S01]  /*0000*/  LDC R1, c[0x0][0x37c] ;  /* 0x0000df00ff017b82 */ /* 0x000e220000000800 */
[----:B------:R-:W1:Y:S01]  /*0010*/  S2R R0, SR_TID.X ;  /* 0x0000000000007919 */ /* 0x000e620000002100 */
        /* <DEDUP_REMOVED lines=9> */
[----:B------:R-:W-:Y:S02]  /*00b0*/  HFMA2 R10, -RZ, RZ, 0, 3.5762786865234375e-07 ;  /* 0x00000006ff0a7431 */ /* 0x000fe400000001ff */
[----:B------:R-:W-:Y:S01]  /*00c0*/  IMAD.MOV.U32 R11, RZ, RZ, 0x5 ;  /* 0x00000005ff0b7424 */ /* 0x000fe200078e00ff */
[----:B------:R-:W-:Y:S01]  /*00d0*/  MOV R0, 0x0 ;  /* 0x0000000000007802 */ /* 0x000fe20000000f00 */
[----:B------:R-:W-:Y:S01]  /*00e0*/  IMAD.MOV.U32 R8, RZ, RZ, 0x5 ;  /* 0x00000005ff087424 */ /* 0x000fe200078e00ff */
[----:B------:R1:W-:Y:S01]  /*00f0*/  STL [R1+0x8], RZ ;  /* 0x000008ff01007387 */ /* 0x0003e20000100800 */
[----:B------:R-:W2:Y:S01]  /*0100*/  LDCU.64 UR6, c[0x4][0x8] ;  /* 0x01000100ff0677ac */ /* 0x000ea20008000a00 */
[----:B------:R1:W3:Y:S02]  /*0110*/  LDC.64 R2, c[0x4][R0] ;  /* 0x0100000000027b82 */ /* 0x0002e40000000a00 */
[----:B------:R1:W-:Y:S01]  /*0120*/  STL.64 [R1], R10 ;  /* 0x0000000a01007387 */ /* 0x0003e20000100a00 */
[----:B0-----:R-:W-:Y:S01]  /*0130*/  ULEA UR4, UR5, UR4, 0x18 ;  /* 0x0000000405047291 */ /* 0x001fe2000f8ec0ff */
[----:B--2---:R-:W-:Y:S01]  /*0140*/  MOV R4, UR6 ;  /* 0x0000000600047c02 */ /* 0x004fe20008000f00 */
[----:B------:R-:W-:-:S07]  /*0150*/  IMAD.U32 R5, RZ, RZ, UR7 ;  /* 0x00000007ff057e24 */ /* 0x000fce000f8e00ff */
[----:B------:R1:W-:Y:S03]  /*0160*/  STS [UR4], R8 ;  /* 0x00000008ff007988 */ /* 0x0003e60008000804 */
[----:B------:R-:W-:-:S07]  /*0170*/  LEPC R20, `(.L_x_5) ;  /* 0x000000001014794e */ /* 0x000fce0000000000 */
[----:B-1-3--:R-:W-:Y:S05]  /*0180*/  CALL.ABS.NOINC R2 ;  /* 0x0000000002007343 */ /* 0x00afea0003c00000 */
.L_x_5:
[----:B------:R-:W-:Y:S05]  /*0190*/  EXIT ;  /* 0x000000000000794d */ /* 0x000fea0003800000 */
.L_x_4:
        /* <DEDUP_REMOVED lines=16> */
.L_x_6:
[----:B------:R-:W-:Y:S05]  /*02a0*/  EXIT ;  /* 0x000000000000794d */ /* 0x000fea0003800000 */
.L_x_7:
        /* <DEDUP_REMOVED lines=13> */
.L_x_9:


//--------------------- .nv.global.init           --------------------------
	.section	.nv.global.init,"aw",@progbits
.nv.global.init:
	.type		$str$1,@object
	.size		$str$1,($str - $str$1)
$str$1:
        /*0000*/ 	.byte	0x0a, 0x61, 0x75, 0x74, 0x6f, 0x5f, 0x76, 0x61, 0x72, 0x3a, 0x20, 0x25, 0x64, 0x20, 0x73, 0x68
        /*0010*/ 	.byte	0x61, 0x72, 0x65, 0x64, 0x5f, 0x76, 0x61, 0x72, 0x3a, 0x20, 0x25, 0x64, 0x20, 0x62, 0x6c, 0x6f
        /*0020*/ 	.byte	0x63, 0x6b, 0x49, 0x64, 0x78, 0x3a, 0x20, 0x25, 0x64, 0x00
	.type		$str,@object
	.size		$str,(.L_0 - $str)
$str:
        /*002a*/ 	.byte	0x0a, 0x61, 0x75, 0x74, 0x6f, 0x5f, 0x76, 0x61, 0x72, 0x3a, 0x20, 0x25, 0x64, 0x20, 0x73, 0x68
        /*003a*/ 	.byte	0x61, 0x72, 0x65, 0x64, 0x5f, 0x76, 0x61, 0x72, 0x3a, 0x20, 0x25, 0x64, 0x20, 0x74, 0x68, 0x72
        /*004a*/ 	.byte	0x65, 0x61, 0x64, 0x49, 0x64, 0x78, 0x3a, 0x20, 0x25, 0x64, 0x00
.L_0:


//--------------------- .nv.shared._Z21block_memory_analysisv --------------------------
	.section	.nv.shared._Z21block_memory_analysisv,"aw",@nobits
	.sectionflags	@""
	.align	4
.nv.shared._Z21block_memory_analysisv:
	.zero		1028


//--------------------- .nv.shared.reserved.0     --------------------------
	.section	.nv.shared.reserved.0,"aw",@nobits
	.weak		__nv_reservedSMEM_offset_0_alias
	.size		__nv_reservedSMEM_offset_0_alias, 0, 64
	.other		__nv_reservedSMEM_offset_0_alias,@"STO_CUDA_RESERVED_SHARED STV_DEFAULT"
__nv_reservedSMEM_offset_0_alias:
	.zero		0
	.zero		64


//--------------------- .nv.shared._Z22thread_memory_analysisv --------------------------
	.section	.nv.shared._Z22thread_memory_analysisv,"aw",@nobits
	.sectionflags	@""
	.align	4
.nv.shared._Z22thread_memory_analysisv:
	.zero		1028


//--------------------- .nv.constant0._Z21block_memory_analysisv --------------------------
	.section	.nv.constant0._Z21block_memory_analysisv,"a",@progbits
	.sectionflags	@""
	.align	4
.nv.constant0._Z21block_memory_analysisv:
	.zero		896


//--------------------- .nv.constant0._Z22thread_memory_analysisv --------------------------
	.section	.nv.constant0._Z22thread_memory_analysisv,"a",@progbits
	.sectionflags	@""
	.align	4
.nv.constant0._Z22thread_memory_analysisv:
	.zero		896


//--------------------- SYMBOLS --------------------------

	.type		.nv.reservedSmem.offset0,@object
	.size		.nv.reservedSmem.offset0,0x4
	.type		.nv.reservedSmem.cap,@object
	.size		.nv.reservedSmem.cap,0x4
	.type		vprintf,@function
